	.headerflags	@"EF_CUDA_TEXMODE_UNIFIED EF_CUDA_64BIT_ADDRESS EF_CUDA_ACCELERATORS EF_CUDA_SM90 EF_CUDA_VIRTUAL_SM(EF_CUDA_SM90)"
	.elftype	@"ET_EXEC"


//--------------------- .nv.info                  --------------------------
	.section	.nv.info,"",@"SHT_CUDA_INFO"
	.align	4


	//----- nvinfo : EIATTR_REGCOUNT
	.align		4
        /*0000*/ 	.byte	0x04, 0x2f
        /*0002*/ 	.short	(.L_3 - .L_2)
	.align		4
.L_2:
        /*0004*/ 	.word	index@(triton_poi_fused_add_div_mean_mul_std_sub_13)
        /*0008*/ 	.word	0x0000001c


	//----- nvinfo : EIATTR_MIN_STACK_SIZE
	.align		4
.L_3:
        /*000c*/ 	.byte	0x04, 0x12
        /*000e*/ 	.short	(.L_5 - .L_4)
	.align		4
.L_4:
        /*0010*/ 	.word	index@(triton_poi_fused_add_div_mean_mul_std_sub_13)
        /*0014*/ 	.word	0x00000000


	//----- nvinfo : EIATTR_FRAME_SIZE
	.align		4
.L_5:
        /*0018*/ 	.byte	0x04, 0x11
        /*001a*/ 	.short	(.L_7 - .L_6)
	.align		4
.L_6:
        /*001c*/ 	.word	index@(triton_poi_fused_add_div_mean_mul_std_sub_13)
        /*0020*/ 	.word	0x00000000


	//----- nvinfo : EIATTR_MIN_STACK_SIZE
	.align		4
.L_7:
        /*0024*/ 	.byte	0x04, 0x12
        /*0026*/ 	.short	(.L_9 - .L_8)
	.align		4
.L_8:
        /*0028*/ 	.word	index@(triton_poi_fused_add_div_mean_mul_std_sub_13)
        /*002c*/ 	.word	0x00000000
.L_9:


//--------------------- .nv.info.triton_poi_fused_add_div_mean_mul_std_sub_13 --------------------------
	.section	.nv.info.triton_poi_fused_add_div_mean_mul_std_sub_13,"",@"SHT_CUDA_INFO"
	.sectionflags	@""
	.align	4


	//----- nvinfo : EIATTR_CUDA_API_VERSION
	.align		4
        /*0000*/ 	.byte	0x04, 0x37
        /*0002*/ 	.short	(.L_11 - .L_10)
.L_10:
        /*0004*/ 	.word	0x0000007c


	//----- nvinfo : EIATTR_KPARAM_INFO
	.align		4
.L_11:
        /*0008*/ 	.byte	0x04, 0x17
        /*000a*/ 	.short	(.L_13 - .L_12)
.L_12:
        /*000c*/ 	.word	0x00000000
        /*0010*/ 	.short	0x0007
        /*0012*/ 	.short	0x0038
        /*0014*/ 	.byte	0x00, 0xf0, 0x11, 0x00


	//----- nvinfo : EIATTR_KPARAM_INFO
	.align		4
.L_13:
        /*0018*/ 	.byte	0x04, 0x17
        /*001a*/ 	.short	(.L_15 - .L_14)
.L_14:
        /*001c*/ 	.word	0x00000000
        /*0020*/ 	.short	0x0006
        /*0022*/ 	.short	0x0030
        /*0024*/ 	.byte	0x00, 0xf4, 0x21, 0x00


	//----- nvinfo : EIATTR_KPARAM_INFO
	.align		4
.L_15:
        /*0028*/ 	.byte	0x04, 0x17
        /*002a*/ 	.short	(.L_17 - .L_16)
.L_16:
        /*002c*/ 	.word	0x00000000
        /*0030*/ 	.short	0x0005
        /*0032*/ 	.short	0x0028
        /*0034*/ 	.byte	0x00, 0xf4, 0x21, 0x00


	//----- nvinfo : EIATTR_KPARAM_INFO
	.align		4
.L_17:
        /*0038*/ 	.byte	0x04, 0x17
        /*003a*/ 	.short	(.L_19 - .L_18)
.L_18:
        /*003c*/ 	.word	0x00000000
        /*0040*/ 	.short	0x0004
        /*0042*/ 	.short	0x0020
        /*0044*/ 	.byte	0x00, 0xf4, 0x21, 0x00


	//----- nvinfo : EIATTR_KPARAM_INFO
	.align		4
.L_19:
        /*0048*/ 	.byte	0x04, 0x17
        /*004a*/ 	.short	(.L_21 - .L_20)
.L_20:
        /*004c*/ 	.word	0x00000000
        /*0050*/ 	.short	0x0003
        /*0052*/ 	.short	0x0018
        /*0054*/ 	.byte	0x00, 0xf4, 0x21, 0x00


	//----- nvinfo : EIATTR_KPARAM_INFO
	.align		4
.L_21:
        /*0058*/ 	.byte	0x04, 0x17
        /*005a*/ 	.short	(.L_23 - .L_22)
.L_22:
        /*005c*/ 	.word	0x00000000
        /*0060*/ 	.short	0x0002
        /*0062*/ 	.short	0x0010
        /*0064*/ 	.byte	0x00, 0xf4, 0x21, 0x00


	//----- nvinfo : EIATTR_KPARAM_INFO
	.align		4
.L_23:
        /*0068*/ 	.byte	0x04, 0x17
        /*006a*/ 	.short	(.L_25 - .L_24)
.L_24:
        /*006c*/ 	.word	0x00000000
        /*0070*/ 	.short	0x0001
        /*0072*/ 	.short	0x0008
        /*0074*/ 	.byte	0x00, 0xf4, 0x21, 0x00


	//----- nvinfo : EIATTR_KPARAM_INFO
	.align		4
.L_25:
        /*0078*/ 	.byte	0x04, 0x17
        /*007a*/ 	.short	(.L_27 - .L_26)
.L_26:
        /*007c*/ 	.word	0x00000000
        /*0080*/ 	.short	0x0000
        /*0082*/ 	.short	0x0000
        /*0084*/ 	.byte	0x00, 0xf4, 0x21, 0x00


	//----- nvinfo : EIATTR_SPARSE_MMA_MASK
	.align		4
.L_27:
        /*0088*/ 	.byte	0x03, 0x50
        /*008a*/ 	.short	0x0000


	//----- nvinfo : EIATTR_MAXREG_COUNT
	.align		4
        /*008c*/ 	.byte	0x03, 0x1b
        /*008e*/ 	.short	0x00ff


	//----- nvinfo : EIATTR_EXIT_INSTR_OFFSETS
	.align		4
        /*0090*/ 	.byte	0x04, 0x1c
        /*0092*/ 	.short	(.L_29 - .L_28)


	//   ....[0]....
.L_28:
        /*0094*/ 	.word	0x00000480


	//   ....[1]....
        /*0098*/ 	.word	0x000004a0


	//----- nvinfo : EIATTR_REQNTID
	.align		4
.L_29:
        /*009c*/ 	.byte	0x04, 0x10
        /*009e*/ 	.short	(.L_31 - .L_30)
.L_30:
        /*00a0*/ 	.word	0x00000020
        /*00a4*/ 	.word	0x00000001
        /*00a8*/ 	.word	0x00000001


	//----- nvinfo : EIATTR_CBANK_PARAM_SIZE
	.align		4
.L_31:
        /*00ac*/ 	.byte	0x03, 0x19
        /*00ae*/ 	.short	0x003c


	//----- nvinfo : EIATTR_PARAM_CBANK
	.align		4
        /*00b0*/ 	.byte	0x04, 0x0a
        /*00b2*/ 	.short	(.L_33 - .L_32)
	.align		4
.L_32:
        /*00b4*/ 	.word	index@(.nv.constant0.triton_poi_fused_add_div_mean_mul_std_sub_13)
        /*00b8*/ 	.short	0x0210
        /*00ba*/ 	.short	0x003c


	//----- nvinfo : EIATTR_SW_WAR
	.align		4
.L_33:
        /*00bc*/ 	.byte	0x04, 0x36
        /*00be*/ 	.short	(.L_35 - .L_34)
.L_34:
        /*00c0*/ 	.word	0x00000008
.L_35:


//--------------------- .nv.callgraph             --------------------------
	.section	.nv.callgraph,"",@"SHT_CUDA_CALLGRAPH"
	.align	4
	.sectionentsize	8
	.align		4
        /*0000*/ 	.word	0x00000000
	.align		4
        /*0004*/ 	.word	0xffffffff
	.align		4
        /*0008*/ 	.word	0x00000000
	.align		4
        /*000c*/ 	.word	0xfffffffe
	.align		4
        /*0010*/ 	.word	0x00000000
	.align		4
        /*0014*/ 	.word	0xfffffffd
	.align		4
        /*0018*/ 	.word	0x00000000
	.align		4
        /*001c*/ 	.word	0xfffffffc


//--------------------- .nv.constant4             --------------------------
	.section	.nv.constant4,"a",@progbits
	.align	8
	.align		8
.nv.constant4:
        /*0000*/ 	.dword	_$_str
	.align		8
        /*0008*/ 	.dword	_$_str_$_2


//--------------------- .text.triton_poi_fused_add_div_mean_mul_std_sub_13 --------------------------
	.section	.text.triton_poi_fused_add_div_mean_mul_std_sub_13,"ax",@progbits
	.align	128
        .global         triton_poi_fused_add_div_mean_mul_std_sub_13
        .type           triton_poi_fused_add_div_mean_mul_std_sub_13,@function
        .size           triton_poi_fused_add_div_mean_mul_std_sub_13,(.L_x_1 - triton_poi_fused_add_div_mean_mul_std_sub_13)
        .other          triton_poi_fused_add_div_mean_mul_std_sub_13,@"STO_CUDA_ENTRY STV_DEFAULT"
triton_poi_fused_add_div_mean_mul_std_sub_13:
.text.triton_poi_fused_add_div_mean_mul_std_sub_13:
[----:B------:R-:W0:Y:S01]  /*0000*/  LDC R1, c[0x0][0x28] ;  /* 0x00000a00ff017b82 */ /* 0x000e220000000800 */
[----:B------:R-:W1:Y:S07]  /*0010*/  S2R R0, SR_TID.X ;  /* 0x0000000000007919 */ /* 0x000e6e0000002100 */
[----:B------:R-:W2:Y:S01]  /*0020*/  LDC.64 R6, c[0x0][0x230] ;  /* 0x00008c00ff067b82 */ /* 0x000ea20000000a00 */
[----:B------:R-:W3:Y:S01]  /*0030*/  S2R R25, SR_CTAID.X ;  /* 0x0000000000197919 */ /* 0x000ee20000002500 */
[----:B------:R-:W-:Y:S01]  /*0040*/  HFMA2.MMA R22, -RZ, RZ, 0, 0 ;  /* 0x00000000ff167435 */ /* 0x000fe200000001ff */
[----:B------:R-:W-:Y:S01]  /*0050*/  IMAD.MOV.U32 R20, RZ, RZ, RZ ;  /* 0x000000ffff147224 */ /* 0x000fe200078e00ff */
[----:B------:R-:W-:-:S04]  /*0060*/  ULDC.64 UR4, c[0x0][0x208] ;  /* 0x0000820000047ab9 */ /* 0x000fc80000000a00 */
[----:B------:R-:W4:Y:S08]  /*0070*/  LDC.64 R8, c[0x0][0x218] ;  /* 0x00008600ff087b82 */ /* 0x000f300000000a00 */
[----:B------:R-:W5:Y:S08]  /*0080*/  LDC.64 R12, c[0x0][0x220] ;  /* 0x00008800ff0c7b82 */ /* 0x000f700000000a00 */
[----:B------:R-:W5:Y:S01]  /*0090*/  LDC.64 R14, c[0x0][0x228] ;  /* 0x00008a00ff0e7b82 */ /* 0x000f620000000a00 */
[----:B-1----:R-:W-:-:S07]  /*00a0*/  SHF.L.U32 R0, R0, 0x1, RZ ;  /* 0x0000000100007819 */ /* 0x002fce00000006ff */
[----:B------:R-:W1:Y:S01]  /*00b0*/  LDC.64 R10, c[0x0][0x210] ;  /* 0x00008400ff0a7b82 */ /* 0x000e620000000a00 */
[----:B------:R-:W-:-:S04]  /*00c0*/  LOP3.LUT R0, R0, 0x3e, RZ, 0xc0, !PT ;  /* 0x0000003e00007812 */ /* 0x000fc800078ec0ff */
[----:B---3--:R-:W-:-:S03]  /*00d0*/  LEA R19, R25, R0, 0x6 ;  /* 0x0000000019137211 */ /* 0x008fc600078e30ff */
[----:B------:R-:W3:Y:S01]  /*00e0*/  LDC.64 R16, c[0x0][0x238] ;  /* 0x00008e00ff107b82 */ /* 0x000ee20000000a00 */
[----:B------:R-:W-:Y:S02]  /*00f0*/  SHF.R.S32.HI R0, RZ, 0x1f, R19 ;  /* 0x0000001fff007819 */ /* 0x000fe40000011413 */
[----:B------:R-:W-:Y:S02]  /*0100*/  ISETP.GE.AND P2, PT, R19, 0x40, PT ;  /* 0x000000401300780c */ /* 0x000fe40003f46270 */
[----:B------:R-:W-:-:S04]  /*0110*/  LEA.HI R0, R0, R19, RZ, 0x2 ;  /* 0x0000001300007211 */ /* 0x000fc800078f10ff */
[----:B------:R-:W-:-:S05]  /*0120*/  SHF.R.S32.HI R21, RZ, 0x2, R0 ;  /* 0x00000002ff157819 */ /* 0x000fca0000011400 */
[----:B--2---:R-:W-:-:S05]  /*0130*/  IMAD.WIDE R6, R21, 0x4, R6 ;  /* 0x0000000415067825 */ /* 0x004fca00078e0206 */
[----:B------:R-:W2:Y:S04]  /*0140*/  @!P2 LDG.E.EL R20, desc[UR4][R6.64] ;  /* 0x000000040614a981 */ /* 0x000ea8000c2e1900 */
[----:B------:R1:W2:Y:S01]  /*0150*/  @!P2 LDG.E.EL R22, desc[UR4][R6.64] ;  /* 0x000000040616a981 */ /* 0x0002a2000c2e1900 */
[----:B------:R-:W-:Y:S02]  /*0160*/  CS2R R2, SRZ ;  /* 0x0000000000027805 */ /* 0x000fe4000001ff00 */
[----:B------:R-:W-:Y:S02]  /*0170*/  CS2R R4, SRZ ;  /* 0x0000000000047805 */ /* 0x000fe4000001ff00 */
[----:B------:R-:W-:Y:S01]  /*0180*/  LOP3.LUT R0, R0, 0xfffffffc, RZ, 0xc0, !PT ;  /* 0xfffffffc00007812 */ /* 0x000fe200078ec0ff */
[----:B----4-:R-:W-:-:S04]  /*0190*/  IMAD.WIDE R8, R19, 0x4, R8 ;  /* 0x0000000413087825 */ /* 0x010fc800078e0208 */
[----:B-----5:R-:W-:Y:S01]  /*01a0*/  IMAD.WIDE R12, R19, 0x4, R12 ;  /* 0x00000004130c7825 */ /* 0x020fe200078e020c */
[----:B------:R-:W-:Y:S01]  /*01b0*/  IADD3 R23, R19, -R0, RZ ;  /* 0x8000000013177210 */ /* 0x000fe20007ffe0ff */
[----:B------:R4:W5:Y:S01]  /*01c0*/  @!P2 LDG.E.64 R2, desc[UR4][R8.64] ;  /* 0x000000040802a981 */ /* 0x000962000c1e1b00 */
[----:B------:R-:W-:Y:S01]  /*01d0*/  MOV R0, RZ ;  /* 0x000000ff00007202 */ /* 0x000fe20000000f00 */
[----:B------:R-:W-:Y:S02]  /*01e0*/  IMAD.MOV.U32 R18, RZ, RZ, RZ ;  /* 0x000000ffff127224 */ /* 0x000fe400078e00ff */
[----:B------:R3:W5:Y:S01]  /*01f0*/  @!P2 LDG.E.64 R4, desc[UR4][R12.64] ;  /* 0x000000040c04a981 */ /* 0x000762000c1e1b00 */
[----:B0-----:R-:W-:Y:S01]  /*0200*/  IMAD.WIDE R14, R21, 0x4, R14 ;  /* 0x00000004150e7825 */ /* 0x001fe200078e020e */
[----:B-1----:R-:W-:-:S03]  /*0210*/  CS2R R6, SRZ ;  /* 0x0000000000067805 */ /* 0x002fc6000001ff00 */
[----:B------:R-:W-:Y:S01]  /*0220*/  IMAD.WIDE R10, R23, 0x4, R10 ;  /* 0x00000004170a7825 */ /* 0x000fe200078e020a */
[----:B------:R-:W5:Y:S04]  /*0230*/  @!P2 LDG.E.EL R18, desc[UR4][R14.64] ;  /* 0x000000040e12a981 */ /* 0x000f68000c2e1900 */
[----:B------:R0:W5:Y:S01]  /*0240*/  @!P2 LDG.E.EL R0, desc[UR4][R14.64] ;  /* 0x000000040e00a981 */ /* 0x000162000c2e1900 */
[----:B----4-:R-:W-:-:S03]  /*0250*/  CS2R R8, SRZ ;  /* 0x0000000000087805 */ /* 0x010fc6000001ff00 */
[----:B------:R1:W4:Y:S01]  /*0260*/  @!P2 LDG.E.EL.64 R6, desc[UR4][R10.64] ;  /* 0x000000040a06a981 */ /* 0x000322000c2e1b00 */
[----:B---3--:R-:W-:-:S05]  /*0270*/  IMAD.WIDE R12, R23, 0x4, R16 ;  /* 0x00000004170c7825 */ /* 0x008fca00078e0210 */
[----:B------:R3:W4:Y:S01]  /*0280*/  @!P2 LDG.E.EL.64 R8, desc[UR4][R12.64] ;  /* 0x000000040c08a981 */ /* 0x000722000c2e1b00 */
[----:B0-----:R-:W-:Y:S01]  /*0290*/  SHF.R.S32.HI R14, RZ, 0x19, R25 ;  /* 0x00000019ff0e7819 */ /* 0x001fe20000011419 */
[----:B-1----:R-:W0:Y:S03]  /*02a0*/  LDC.64 R10, c[0x0][0x240] ;  /* 0x00009000ff0a7b82 */ /* 0x002e260000000a00 */
[----:B------:R-:W-:-:S04]  /*02b0*/  SGXT R14, R14, 0x1 ;  /* 0x000000010e0e781a */ /* 0x000fc80000000200 */
[----:B------:R-:W-:Y:S02]  /*02c0*/  LEA.HI R14, R14, R19, RZ, 0x4 ;  /* 0x000000130e0e7211 */ /* 0x000fe400078f20ff */
[----:B---3--:R-:W-:Y:S02]  /*02d0*/  LEA.HI R12, R21, R21, RZ, 0x2 ;  /* 0x00000015150c7211 */ /* 0x008fe400078f10ff */
[----:B------:R-:W-:Y:S02]  /*02e0*/  SHF.R.S32.HI R14, RZ, 0x4, R14 ;  /* 0x00000004ff0e7819 */ /* 0x000fe4000001140e */
[----:B------:R-:W-:-:S03]  /*02f0*/  LOP3.LUT R12, R12, 0xffffffc, RZ, 0xc0, !PT ;  /* 0x0ffffffc0c0c7812 */ /* 0x000fc600078ec0ff */
[----:B------:R-:W-:Y:S01]  /*0300*/  IMAD R23, R14, 0x4, R23 ;  /* 0x000000040e177824 */ /* 0x000fe200078e0217 */
[----:B------:R-:W-:Y:S01]  /*0310*/  IADD3 R12, R21, -R12, RZ ;  /* 0x8000000c150c7210 */ /* 0x000fe20007ffe0ff */
[----:B--2---:R-:W1:Y:S08]  /*0320*/  MUFU.SQRT R20, R20 ;  /* 0x0000001400147308 */ /* 0x004e700000002000 */
[----:B------:R-:W2:Y:S01]  /*0330*/  MUFU.SQRT R22, R22 ;  /* 0x0000001600167308 */ /* 0x000ea20000002000 */
[----:B-1----:R-:W-:Y:S01]  /*0340*/  FADD R16, R20, 9.9999999747524270788e-07 ;  /* 0x358637bd14107421 */ /* 0x002fe20000000000 */
[----:B-----5:R-:W-:Y:S01]  /*0350*/  FADD R3, R5, R3 ;  /* 0x0000000305037221 */ /* 0x020fe20000000000 */
[----:B------:R-:W-:-:S03]  /*0360*/  FADD R5, R4, R2 ;  /* 0x0000000204057221 */ /* 0x000fc60000000000 */
[----:B------:R-:W-:Y:S01]  /*0370*/  FSETP.GT.AND P0, PT, R16, 8.50705917302346158658e+37, PT ;  /* 0x7e8000001000780b */ /* 0x000fe20003f04000 */
[----:B--2---:R-:W-:Y:S01]  /*0380*/  FADD R17, R22, 9.9999999747524270788e-07 ;  /* 0x358637bd16117421 */ /* 0x004fe20000000000 */
[----:B------:R-:W-:-:S04]  /*0390*/  FADD R5, R5, -R18 ;  /* 0x8000001205057221 */ /* 0x000fc80000000000 */
[----:B------:R-:W-:Y:S01]  /*03a0*/  FSETP.GT.AND P1, PT, R17, 8.50705917302346158658e+37, PT ;  /* 0x7e8000001100780b */ /* 0x000fe20003f24000 */
[----:B------:R-:W-:Y:S01]  /*03b0*/  FADD R0, R3, -R0 ;  /* 0x8000000003007221 */ /* 0x000fe20000000000 */
[----:B------:R-:W-:Y:S01]  /*03c0*/  LEA R3, R12, R23, 0x4 ;  /* 0x000000170c037211 */ /* 0x000fe200078e20ff */
[----:B----4-:R-:W-:-:S04]  /*03d0*/  FMUL R5, R5, R6 ;  /* 0x0000000605057220 */ /* 0x010fc80000400000 */
[----:B------:R-:W-:Y:S01]  /*03e0*/  @P0 FMUL R16, R16, 0.25 ;  /* 0x3e80000010100820 */ /* 0x000fe20000400000 */
[----:B------:R-:W-:Y:S01]  /*03f0*/  FMUL R0, R0, R7 ;  /* 0x0000000700007220 */ /* 0x000fe20000400000 */
[----:B0-----:R-:W-:-:S04]  /*0400*/  IMAD.WIDE R2, R3, 0x4, R10 ;  /* 0x0000000403027825 */ /* 0x001fc800078e020a */
[----:B------:R-:W-:Y:S01]  /*0410*/  @P0 FMUL R5, R5, 0.25 ;  /* 0x3e80000005050820 */ /* 0x000fe20000400000 */
[----:B------:R-:W0:Y:S01]  /*0420*/  MUFU.RCP R13, R16 ;  /* 0x00000010000d7308 */ /* 0x000e220000001000 */
[----:B------:R-:W-:Y:S01]  /*0430*/  @P1 FMUL R17, R17, 0.25 ;  /* 0x3e80000011111820 */ /* 0x000fe20000400000 */
[----:B------:R-:W-:-:S06]  /*0440*/  @P1 FMUL R0, R0, 0.25 ;  /* 0x3e80000000001820 */ /* 0x000fcc0000400000 */
[----:B------:R-:W1:Y:S01]  /*0450*/  MUFU.RCP R4, R17 ;  /* 0x0000001100047308 */ /* 0x000e620000001000 */
[----:B0-----:R-:W-:Y:S01]  /*0460*/  FFMA R8, R13, R5, R8 ;  /* 0x000000050d087223 */ /* 0x001fe20000000008 */
[----:B-1----:R-:W-:Y:S01]  /*0470*/  FFMA R9, R4, R0, R9 ;  /* 0x0000000004097223 */ /* 0x002fe20000000009 */
[----:B------:R-:W-:Y:S06]  /*0480*/  @P2 EXIT ;  /* 0x000000000000294d */ /* 0x000fec0003800000 */
[----:B------:R-:W-:Y:S01]  /*0490*/  STG.E.64 desc[UR4][R2.64], R8 ;  /* 0x0000000802007986 */ /* 0x000fe2000c101b04 */
[----:B------:R-:W-:Y:S05]  /*04a0*/  EXIT ;  /* 0x000000000000794d */ /* 0x000fea0003800000 */
.L_x_0:
[----:B------:R-:W-:-:S00]  /*04b0*/  BRA `(.L_x_0) ;  /* 0xfffffffc00fc7947 */ /* 0x000fc0000383ffff */
[----:B------:R-:W-:-:S00]  /*04c0*/  NOP ;  /* 0x0000000000007918 */ /* 0x000fc00000000000 */
        /* <DEDUP_REMOVED lines=11> */
.L_x_1:


//--------------------- .nv.global.init           --------------------------
	.section	.nv.global.init,"aw",@progbits
.nv.global.init:
	.type		_$_str,@object
	.size		_$_str,(_$_str_$_2 - _$_str)
_$_str:
        /*0000*/ 	.byte	0x5f, 0x5f, 0x43, 0x55, 0x44, 0x41, 0x5f, 0x46, 0x54, 0x5a, 0x00
	.type		_$_str_$_2,@object
	.size		_$_str_$_2,(.L_1 - _$_str_$_2)
_$_str_$_2:
        /*000b*/ 	.byte	0x5f, 0x5f, 0x43, 0x55, 0x44, 0x41, 0x5f, 0x50, 0x52, 0x45, 0x43, 0x5f, 0x53, 0x51, 0x52, 0x54
        /*001b*/ 	.byte	0x00
.L_1:


//--------------------- .nv.constant0.triton_poi_fused_add_div_mean_mul_std_sub_13 --------------------------
	.section	.nv.constant0.triton_poi_fused_add_div_mean_mul_std_sub_13,"a",@progbits
	.sectionflags	@""
	.align	4
.nv.constant0.triton_poi_fused_add_div_mean_mul_std_sub_13:
	.zero		588
